//
// Generated by NVIDIA NVVM Compiler
//
// Compiler Build ID: CL-36424714
// Cuda compilation tools, release 13.0, V13.0.88
// Based on NVVM 20.0.0
//

.version 9.0
.target sm_100
.address_size 64

	// .globl	_Z11hello_worldv
.extern .func  (.param .b32 func_retval0) vprintf
(
	.param .b64 vprintf_param_0,
	.param .b64 vprintf_param_1
)
;
.global .align 1 .b8 $str[23] = {104, 101, 108, 108, 111, 32, 119, 111, 114, 108, 100, 32, 102, 114, 111, 109, 32, 103, 112, 117, 46, 10};

.visible .entry _Z11hello_worldv()
{
	.reg .b32 	%r<3>;
	.reg .b64 	%rd<3>;

	mov.u64 	%rd1, $str;
	cvta.global.u64 	%rd2, %rd1;
	{ // callseq 0, 0
	.param .b64 param0;
	st.param.b64 	[param0], %rd2;
	.param .b64 param1;
	st.param.b64 	[param1], 0;
	.param .b32 retval0;
	call.uni (retval0), 
	vprintf, 
	(
	param0, 
	param1
	);
	ld.param.b32 	%r1, [retval0];
	} // callseq 0
	ret;

}


// ===== COMPILED SASS (sm_100) =====

	.target	sm_100

	.elftype	@"ET_EXEC"


//--------------------- .note.nv.tkinfo           --------------------------
	.section	.note.nv.tkinfo,"",@"SHT_NOTE"
	.sectionflags	@"SHF_NOTE_NV_TKINFO"
	.tkinfo
        /*0018*/ 	.word	0x00000002
        /*0030*/ 	.string	""
        /*0030*/ 	.string	"ptxas"
        /*0030*/ 	.string	"Cuda compilation tools, release 13.0, V13.0.88"
        /*0030*/ 	.string	"Build cuda_13.0.r13.0/compiler.36424714_0"
        /*0030*/ 	.string	"-arch sm_100 -m 64 "



//--------------------- .note.nv.cuinfo           --------------------------
	.section	.note.nv.cuinfo,"",@"SHT_NOTE"
	.sectionflags	@"SHF_NOTE_NV_CUINFO"
        /*0018*/ 	.short	0x0002
        /*001a*/ 	.short	0x0064
        /*001c*/ 	.short	0x0082
	.zero		2


//--------------------- .nv.info                  --------------------------
	.section	.nv.info,"",@"SHT_CUDA_INFO"
	.align	4


	//----- nvinfo : EIATTR_REGCOUNT
	.align		4
        /*0000*/ 	.byte	0x04, 0x2f
        /*0002*/ 	.short	(.L_2 - .L_1)
	.align		4
.L_1:
        /*0004*/ 	.word	index@(_Z11hello_worldv)
        /*0008*/ 	.word	0x00000018


	//----- nvinfo : EIATTR_FRAME_SIZE
	.align		4
.L_2:
        /*000c*/ 	.byte	0x04, 0x11
        /*000e*/ 	.short	(.L_4 - .L_3)
	.align		4
.L_3:
        /*0010*/ 	.word	index@(_Z11hello_worldv)
        /*0014*/ 	.word	0x00000000


	//----- nvinfo : EIATTR_MIN_STACK_SIZE
	.align		4
.L_4:
        /*0018*/ 	.byte	0x04, 0x12
        /*001a*/ 	.short	(.L_6 - .L_5)
	.align		4
.L_5:
        /*001c*/ 	.word	index@(_Z11hello_worldv)
        /*0020*/ 	.word	0x00000000
.L_6:


//--------------------- .nv.compat                --------------------------
	.section	.nv.compat,"",@"SHT_CUDA_COMPAT_INFO"
	.align	4
        /*0000*/ 	.byte	0x02, 0x09, 0x00, 0x00, 0x02, 0x02, 0x01, 0x00, 0x02, 0x05, 0x05, 0x00, 0x03, 0x07, 0x01, 0x01
        /*0010*/ 	.byte	0x02, 0x03, 0x00, 0x00, 0x02, 0x06, 0x01, 0x00, 0x04, 0x0b, 0x08, 0x00, 0x09, 0x00, 0x00, 0x00
        /*0020*/ 	.byte	0x00, 0x00, 0x00, 0x00


//--------------------- .nv.info._Z11hello_worldv --------------------------
	.section	.nv.info._Z11hello_worldv,"",@"SHT_CUDA_INFO"
	.sectionflags	@""
	.align	4


	//----- nvinfo : EIATTR_CUDA_API_VERSION
	.align		4
        /*0000*/ 	.byte	0x04, 0x37
        /*0002*/ 	.short	(.L_8 - .L_7)
.L_7:
        /*0004*/ 	.word	0x00000082


	//----- nvinfo : EIATTR_SPARSE_MMA_MASK
	.align		4
.L_8:
        /*0008*/ 	.byte	0x03, 0x50
        /*000a*/ 	.short	0x0000


	//----- nvinfo : EIATTR_MAXREG_COUNT
	.align		4
        /*000c*/ 	.byte	0x03, 0x1b
        /*000e*/ 	.short	0x00ff


	//----- nvinfo : EIATTR_EXTERNS
	.align		4
        /*0010*/ 	.byte	0x04, 0x0f
        /*0012*/ 	.short	(.L_10 - .L_9)


	//   ....[0]....
	.align		4
.L_9:
        /*0014*/ 	.word	index@(vprintf)


	//----- nvinfo : EIATTR_MERCURY_ISA_VERSION
	.align		4
.L_10:
        /*0018*/ 	.byte	0x03, 0x5f
        /*001a*/ 	.short	0x0101


	//----- nvinfo : EIATTR_VRC_CTA_INIT_COUNT
	.align		4
        /*001c*/ 	.byte	0x02, 0x4a
	.zero		1
	.zero		1


	//----- nvinfo : EIATTR_SYSCALL_OFFSETS
	.align		4
        /*0020*/ 	.byte	0x04, 0x46
        /*0022*/ 	.short	(.L_12 - .L_11)


	//   ....[0]....
.L_11:
        /*0024*/ 	.word	0x00000080


	//----- nvinfo : EIATTR_EXIT_INSTR_OFFSETS
	.align		4
.L_12:
        /*0028*/ 	.byte	0x04, 0x1c
        /*002a*/ 	.short	(.L_14 - .L_13)


	//   ....[0]....
.L_13:
        /*002c*/ 	.word	0x00000090


	//----- nvinfo : EIATTR_SW_WAR
	.align		4
.L_14:
        /*0030*/ 	.byte	0x04, 0x36
        /*0032*/ 	.short	(.L_16 - .L_15)
.L_15:
        /*0034*/ 	.word	0x00000008
.L_16:


//--------------------- .nv.callgraph             --------------------------
	.section	.nv.callgraph,"",@"SHT_CUDA_CALLGRAPH"
	.align	4
	.sectionentsize	8
	.align		4
        /*0000*/ 	.word	0x00000000
	.align		4
        /*0004*/ 	.word	0xffffffff
	.align		4
        /*0008*/ 	.word	index@(_Z11hello_worldv)
	.align		4
        /*000c*/ 	.word	index@(vprintf)
	.align		4
        /*0010*/ 	.word	0x00000000
	.align		4
        /*0014*/ 	.word	0xfffffffe
	.align		4
        /*0018*/ 	.word	0x00000000
	.align		4
        /*001c*/ 	.word	0xfffffffd
	.align		4
        /*0020*/ 	.word	0x00000000
	.align		4
        /*0024*/ 	.word	0xfffffffc


//--------------------- .nv.constant4             --------------------------
	.section	.nv.constant4,"a",@progbits
	.align	8
	.align		8
.nv.constant4:
        /*0000*/ 	.dword	vprintf
	.align		8
        /*0008*/ 	.dword	$str


//--------------------- .text._Z11hello_worldv    --------------------------
	.section	.text._Z11hello_worldv,"ax",@progbits
	.align	128
        .global         _Z11hello_worldv
        .type           _Z11hello_worldv,@function
        .size           _Z11hello_worldv,(.L_x_2 - _Z11hello_worldv)
        .other          _Z11hello_worldv,@"STO_CUDA_ENTRY STV_DEFAULT"
_Z11hello_worldv:
.text._Z11hello_worldv:
[----:B------:R-:W0:Y:S01]  /*0000*/  LDC R1, c[0x0][0x37c] ;  /* 0x0000df00ff017b82 */ /* 0x000e220000000800 */
[----:B------:R-:W-:Y:S01]  /*0010*/  MOV R0, 0x0 ;  /* 0x0000000000007802 */ /* 0x000fe20000000f00 */
[----:B------:R-:W1:Y:S01]  /*0020*/  LDCU.64 UR4, c[0x4][0x8] ;  /* 0x01000100ff0477ac */ /* 0x000e620008000a00 */
[----:B------:R-:W-:-:S05]  /*0030*/  CS2R R6, SRZ ;  /* 0x0000000000067805 */ /* 0x000fca000001ff00 */
[----:B------:R2:W3:Y:S01]  /*0040*/  LDC.64 R2, c[0x4][R0] ;  /* 0x0100000000027b82 */ /* 0x0004e20000000a00 */
[----:B-1----:R-:W-:Y:S02]  /*0050*/  IMAD.U32 R4, RZ, RZ, UR4 ;  /* 0x00000004ff047e24 */ /* 0x002fe4000f8e00ff */
[----:B--2---:R-:W-:-:S07]  /*0060*/  IMAD.U32 R5, RZ, RZ, UR5 ;  /* 0x00000005ff057e24 */ /* 0x004fce000f8e00ff */
[----:B------:R-:W-:-:S07]  /*0070*/  LEPC R20, `(.L_x_0) ;  /* 0x000000001014794e */ /* 0x000fce0000000000 */
[----:B0--3--:R-:W-:Y:S05]  /*0080*/  CALL.ABS.NOINC R2 ;  /* 0x0000000002007343 */ /* 0x009fea0003c00000 */
.L_x_0:
[----:B------:R-:W-:Y:S05]  /*0090*/  EXIT ;  /* 0x000000000000794d */ /* 0x000fea0003800000 */
.L_x_1:
[----:B------:R-:W-:-:S00]  /*00a0*/  BRA `(.L_x_1) ;  /* 0xfffffffc00fc7947 */ /* 0x000fc0000383ffff */
[----:B------:R-:W-:-:S00]  /*00b0*/  NOP ;  /* 0x0000000000007918 */ /* 0x000fc00000000000 */
        /* <DEDUP_REMOVED lines=12> */
.L_x_2:


//--------------------- .nv.global.init           --------------------------
	.section	.nv.global.init,"aw",@progbits
.nv.global.init:
	.type		$str,@object
	.size		$str,(.L_0 - $str)
$str:
        /*0000*/ 	.byte	0x68, 0x65, 0x6c, 0x6c, 0x6f, 0x20, 0x77, 0x6f, 0x72, 0x6c, 0x64, 0x20, 0x66, 0x72, 0x6f, 0x6d
        /*0010*/ 	.byte	0x20, 0x67, 0x70, 0x75, 0x2e, 0x0a, 0x00
.L_0:


//--------------------- .nv.shared.reserved.0     --------------------------
	.section	.nv.shared.reserved.0,"aw",@nobits
	.weak		__nv_reservedSMEM_offset_0_alias
	.size		__nv_reservedSMEM_offset_0_alias, 0, 64
	.other		__nv_reservedSMEM_offset_0_alias,@"STO_CUDA_RESERVED_SHARED STV_DEFAULT"
__nv_reservedSMEM_offset_0_alias:
	.zero		0
	.zero		64


//--------------------- .nv.constant0._Z11hello_worldv --------------------------
	.section	.nv.constant0._Z11hello_worldv,"a",@progbits
	.sectionflags	@""
	.align	4
.nv.constant0._Z11hello_worldv:
	.zero		896


//--------------------- SYMBOLS --------------------------

	.type		.nv.reservedSmem.offset0,@object
	.size		.nv.reservedSmem.offset0,0x4
	.type		vprintf,@function
